//
// Generated by NVIDIA NVVM Compiler
//
// Compiler Build ID: CL-36424714
// Cuda compilation tools, release 13.0, V13.0.88
// Based on NVVM 20.0.0
//

.version 9.0
.target sm_100
.address_size 64

	// .globl	_Z3sumPiPKii
// _ZZ3sumPiPKiiE5s_mem has been demoted

.visible .entry _Z3sumPiPKii(
	.param .u64 .ptr .align 1 _Z3sumPiPKii_param_0,
	.param .u64 .ptr .align 1 _Z3sumPiPKii_param_1,
	.param .u32 _Z3sumPiPKii_param_2
)
{
	.reg .pred 	%p<7>;
	.reg .b32 	%r<30>;
	.reg .b64 	%rd<7>;
	// demoted variable
	.shared .align 4 .b8 _ZZ3sumPiPKiiE5s_mem[1024];
	ld.param.u64 	%rd2, [_Z3sumPiPKii_param_0];
	ld.param.u64 	%rd3, [_Z3sumPiPKii_param_1];
	ld.param.u32 	%r12, [_Z3sumPiPKii_param_2];
	mov.u32 	%r1, %tid.x;
	shl.b32 	%r13, %r1, 2;
	mov.u32 	%r14, _ZZ3sumPiPKiiE5s_mem;
	add.s32 	%r2, %r14, %r13;
	mov.b32 	%r15, 0;
	st.shared.u32 	[%r2], %r15;
	mov.u32 	%r29, %ntid.x;
	mov.u32 	%r16, %ctaid.x;
	mad.lo.s32 	%r28, %r29, %r16, %r1;
	setp.ge.s32 	%p1, %r28, %r12;
	@%p1 bra 	$L__BB0_4;
	mov.u32 	%r18, %nctaid.x;
	mul.lo.s32 	%r5, %r29, %r18;
	cvta.to.global.u64 	%rd1, %rd3;
	mov.b32 	%r27, 0;
$L__BB0_2:
	mul.wide.s32 	%rd4, %r28, 4;
	add.s64 	%rd5, %rd1, %rd4;
	ld.global.u32 	%r19, [%rd5];
	add.s32 	%r27, %r27, %r19;
	add.s32 	%r28, %r28, %r5;
	setp.lt.s32 	%p2, %r28, %r12;
	@%p2 bra 	$L__BB0_2;
	st.shared.u32 	[%r2], %r27;
$L__BB0_4:
	setp.lt.u32 	%p3, %r29, 2;
	@%p3 bra 	$L__BB0_8;
$L__BB0_5:
	shr.u32 	%r11, %r29, 1;
	bar.sync 	0;
	setp.ge.u32 	%p4, %r1, %r11;
	@%p4 bra 	$L__BB0_7;
	shl.b32 	%r20, %r11, 2;
	add.s32 	%r21, %r2, %r20;
	ld.shared.u32 	%r22, [%r21];
	ld.shared.u32 	%r23, [%r2];
	add.s32 	%r24, %r23, %r22;
	st.shared.u32 	[%r2], %r24;
$L__BB0_7:
	setp.gt.u32 	%p5, %r29, 3;
	mov.u32 	%r29, %r11;
	@%p5 bra 	$L__BB0_5;
$L__BB0_8:
	setp.ne.s32 	%p6, %r1, 0;
	@%p6 bra 	$L__BB0_10;
	ld.shared.u32 	%r25, [_ZZ3sumPiPKiiE5s_mem];
	cvta.to.global.u64 	%rd6, %rd2;
	atom.global.add.u32 	%r26, [%rd6], %r25;
$L__BB0_10:
	ret;

}


// ===== COMPILED SASS (sm_100) =====

	.target	sm_100

	.elftype	@"ET_EXEC"


//--------------------- .note.nv.tkinfo           --------------------------
	.section	.note.nv.tkinfo,"",@"SHT_NOTE"
	.sectionflags	@"SHF_NOTE_NV_TKINFO"
	.tkinfo
        /*0018*/ 	.word	0x00000002
        /*0030*/ 	.string	""
        /*0030*/ 	.string	"ptxas"
        /*0030*/ 	.string	"Cuda compilation tools, release 13.0, V13.0.88"
        /*0030*/ 	.string	"Build cuda_13.0.r13.0/compiler.36424714_0"
        /*0030*/ 	.string	"-arch sm_100 -m 64 "



//--------------------- .note.nv.cuinfo           --------------------------
	.section	.note.nv.cuinfo,"",@"SHT_NOTE"
	.sectionflags	@"SHF_NOTE_NV_CUINFO"
        /*0018*/ 	.short	0x0002
        /*001a*/ 	.short	0x0064
        /*001c*/ 	.short	0x0082
	.zero		2


//--------------------- .nv.info                  --------------------------
	.section	.nv.info,"",@"SHT_CUDA_INFO"
	.align	4


	//----- nvinfo : EIATTR_REGCOUNT
	.align		4
        /*0000*/ 	.byte	0x04, 0x2f
        /*0002*/ 	.short	(.L_1 - .L_0)
	.align		4
.L_0:
        /*0004*/ 	.word	index@(_Z3sumPiPKii)
        /*0008*/ 	.word	0x0000000d


	//----- nvinfo : EIATTR_FRAME_SIZE
	.align		4
.L_1:
        /*000c*/ 	.byte	0x04, 0x11
        /*000e*/ 	.short	(.L_3 - .L_2)
	.align		4
.L_2:
        /*0010*/ 	.word	index@(_Z3sumPiPKii)
        /*0014*/ 	.word	0x00000000


	//----- nvinfo : EIATTR_MIN_STACK_SIZE
	.align		4
.L_3:
        /*0018*/ 	.byte	0x04, 0x12
        /*001a*/ 	.short	(.L_5 - .L_4)
	.align		4
.L_4:
        /*001c*/ 	.word	index@(_Z3sumPiPKii)
        /*0020*/ 	.word	0x00000000
.L_5:


//--------------------- .nv.compat                --------------------------
	.section	.nv.compat,"",@"SHT_CUDA_COMPAT_INFO"
	.align	4
        /*0000*/ 	.byte	0x02, 0x09, 0x00, 0x00, 0x02, 0x02, 0x01, 0x00, 0x02, 0x05, 0x05, 0x00, 0x03, 0x07, 0x01, 0x01
        /*0010*/ 	.byte	0x02, 0x03, 0x00, 0x00, 0x02, 0x06, 0x01, 0x00, 0x04, 0x0b, 0x08, 0x00, 0x09, 0x00, 0x00, 0x00
        /*0020*/ 	.byte	0x00, 0x00, 0x00, 0x00


//--------------------- .nv.info._Z3sumPiPKii     --------------------------
	.section	.nv.info._Z3sumPiPKii,"",@"SHT_CUDA_INFO"
	.sectionflags	@""
	.align	4


	//----- nvinfo : EIATTR_CUDA_API_VERSION
	.align		4
        /*0000*/ 	.byte	0x04, 0x37
        /*0002*/ 	.short	(.L_7 - .L_6)
.L_6:
        /*0004*/ 	.word	0x00000082


	//----- nvinfo : EIATTR_KPARAM_INFO
	.align		4
.L_7:
        /*0008*/ 	.byte	0x04, 0x17
        /*000a*/ 	.short	(.L_9 - .L_8)
.L_8:
        /*000c*/ 	.word	0x00000000
        /*0010*/ 	.short	0x0002
        /*0012*/ 	.short	0x0010
        /*0014*/ 	.byte	0x00, 0xf0, 0x11, 0x00


	//----- nvinfo : EIATTR_KPARAM_INFO
	.align		4
.L_9:
        /*0018*/ 	.byte	0x04, 0x17
        /*001a*/ 	.short	(.L_11 - .L_10)
.L_10:
        /*001c*/ 	.word	0x00000000
        /*0020*/ 	.short	0x0001
        /*0022*/ 	.short	0x0008
        /*0024*/ 	.byte	0x00, 0xf5, 0x21, 0x00


	//----- nvinfo : EIATTR_KPARAM_INFO
	.align		4
.L_11:
        /*0028*/ 	.byte	0x04, 0x17
        /*002a*/ 	.short	(.L_13 - .L_12)
.L_12:
        /*002c*/ 	.word	0x00000000
        /*0030*/ 	.short	0x0000
        /*0032*/ 	.short	0x0000
        /*0034*/ 	.byte	0x00, 0xf5, 0x21, 0x00


	//----- nvinfo : EIATTR_SPARSE_MMA_MASK
	.align		4
.L_13:
        /*0038*/ 	.byte	0x03, 0x50
        /*003a*/ 	.short	0x0000


	//----- nvinfo : EIATTR_MAXREG_COUNT
	.align		4
        /*003c*/ 	.byte	0x03, 0x1b
        /*003e*/ 	.short	0x00ff


	//----- nvinfo : EIATTR_NUM_BARRIERS
	.align		4
        /*0040*/ 	.byte	0x02, 0x4c
        /*0042*/ 	.byte	0x01
	.zero		1


	//----- nvinfo : EIATTR_MERCURY_ISA_VERSION
	.align		4
        /*0044*/ 	.byte	0x03, 0x5f
        /*0046*/ 	.short	0x0101


	//----- nvinfo : EIATTR_VRC_CTA_INIT_COUNT
	.align		4
        /*0048*/ 	.byte	0x02, 0x4a
	.zero		1
	.zero		1


	//----- nvinfo : EIATTR_EXIT_INSTR_OFFSETS
	.align		4
        /*004c*/ 	.byte	0x04, 0x1c
        /*004e*/ 	.short	(.L_15 - .L_14)


	//   ....[0]....
.L_14:
        /*0050*/ 	.word	0x000002d0


	//   ....[1]....
        /*0054*/ 	.word	0x00000340


	//----- nvinfo : EIATTR_CRS_STACK_SIZE
	.align		4
.L_15:
        /*0058*/ 	.byte	0x04, 0x1e
        /*005a*/ 	.short	(.L_17 - .L_16)
.L_16:
        /*005c*/ 	.word	0x00000000


	//----- nvinfo : EIATTR_CBANK_PARAM_SIZE
	.align		4
.L_17:
        /*0060*/ 	.byte	0x03, 0x19
        /*0062*/ 	.short	0x0014


	//----- nvinfo : EIATTR_PARAM_CBANK
	.align		4
        /*0064*/ 	.byte	0x04, 0x0a
        /*0066*/ 	.short	(.L_19 - .L_18)
	.align		4
.L_18:
        /*0068*/ 	.word	index@(.nv.constant0._Z3sumPiPKii)
        /*006c*/ 	.short	0x0380
        /*006e*/ 	.short	0x0014


	//----- nvinfo : EIATTR_SW_WAR
	.align		4
.L_19:
        /*0070*/ 	.byte	0x04, 0x36
        /*0072*/ 	.short	(.L_21 - .L_20)
.L_20:
        /*0074*/ 	.word	0x00000008
.L_21:


//--------------------- .nv.callgraph             --------------------------
	.section	.nv.callgraph,"",@"SHT_CUDA_CALLGRAPH"
	.align	4
	.sectionentsize	8
	.align		4
        /*0000*/ 	.word	0x00000000
	.align		4
        /*0004*/ 	.word	0xffffffff
	.align		4
        /*0008*/ 	.word	0x00000000
	.align		4
        /*000c*/ 	.word	0xfffffffe
	.align		4
        /*0010*/ 	.word	0x00000000
	.align		4
        /*0014*/ 	.word	0xfffffffd
	.align		4
        /*0018*/ 	.word	0x00000000
	.align		4
        /*001c*/ 	.word	0xfffffffc


//--------------------- .text._Z3sumPiPKii        --------------------------
	.section	.text._Z3sumPiPKii,"ax",@progbits
	.align	128
        .global         _Z3sumPiPKii
        .type           _Z3sumPiPKii,@function
        .size           _Z3sumPiPKii,(.L_x_7 - _Z3sumPiPKii)
        .other          _Z3sumPiPKii,@"STO_CUDA_ENTRY STV_DEFAULT"
_Z3sumPiPKii:
.text._Z3sumPiPKii:
[----:B------:R-:W-:Y:S08]  /*0000*/  LDC R1, c[0x0][0x37c] ;  /* 0x0000df00ff017b82 */ /* 0x000ff00000000800 */
[----:B------:R-:W0:Y:S01]  /*0010*/  S2UR UR5, SR_CgaCtaId ;  /* 0x00000000000579c3 */ /* 0x000e220000008800 */
[----:B------:R-:W1:Y:S01]  /*0020*/  S2R R8, SR_TID.X ;  /* 0x0000000000087919 */ /* 0x000e620000002100 */
[----:B------:R-:W2:Y:S01]  /*0030*/  LDCU UR8, c[0x0][0x360] ;  /* 0x00006c00ff0877ac */ /* 0x000ea20008000800 */
[----:B------:R-:W-:Y:S01]  /*0040*/  BSSY.RECONVERGENT B0, `(.L_x_0) ;  /* 0x000001a000007945 */ /* 0x000fe20003800200 */
[----:B------:R-:W3:Y:S01]  /*0050*/  S2R R3, SR_CTAID.X ;  /* 0x0000000000037919 */ /* 0x000ee20000002500 */
[----:B------:R-:W-:Y:S01]  /*0060*/  UMOV UR4, 0x400 ;  /* 0x0000040000047882 */ /* 0x000fe20000000000 */
[----:B------:R-:W4:Y:S01]  /*0070*/  LDCU.64 UR6, c[0x0][0x358] ;  /* 0x00006b00ff0677ac */ /* 0x000f220008000a00 */
[----:B--2---:R-:W-:Y:S01]  /*0080*/  IMAD.U32 R6, RZ, RZ, UR8 ;  /* 0x00000008ff067e24 */ /* 0x004fe2000f8e00ff */
[----:B0-----:R-:W-:Y:S01]  /*0090*/  ULEA UR4, UR5, UR4, 0x18 ;  /* 0x0000000405047291 */ /* 0x001fe2000f8ec0ff */
[----:B------:R-:W0:Y:S05]  /*00a0*/  LDCU UR5, c[0x0][0x390] ;  /* 0x00007200ff0577ac */ /* 0x000e2a0008000800 */
[----:B-1----:R-:W-:Y:S01]  /*00b0*/  LEA R0, R8, UR4, 0x2 ;  /* 0x0000000408007c11 */ /* 0x002fe2000f8e10ff */
[----:B---3--:R-:W-:-:S04]  /*00c0*/  IMAD R2, R3, UR8, R8 ;  /* 0x0000000803027c24 */ /* 0x008fc8000f8e0208 */
[----:B------:R1:W-:Y:S01]  /*00d0*/  STS [R0], RZ ;  /* 0x000000ff00007388 */ /* 0x0003e20000000800 */
[----:B0-----:R-:W-:-:S13]  /*00e0*/  ISETP.GE.AND P0, PT, R2, UR5, PT ;  /* 0x0000000502007c0c */ /* 0x001fda000bf06270 */
[----:B-1--4-:R-:W-:Y:S05]  /*00f0*/  @P0 BRA `(.L_x_1) ;  /* 0x0000000000380947 */ /* 0x012fea0003800000 */
[----:B------:R-:W0:Y:S01]  /*0100*/  LDC.64 R4, c[0x0][0x388] ;  /* 0x0000e200ff047b82 */ /* 0x000e220000000a00 */
[----:B------:R-:W1:Y:S01]  /*0110*/  LDCU UR4, c[0x0][0x370] ;  /* 0x00006e00ff0477ac */ /* 0x000e620008000800 */
[----:B------:R-:W-:Y:S01]  /*0120*/  HFMA2 R9, -RZ, RZ, 0, 0 ;  /* 0x00000000ff097431 */ /* 0x000fe200000001ff */
[----:B------:R-:W-:Y:S01]  /*0130*/  BSSY.RECONVERGENT B1, `(.L_x_2) ;  /* 0x0000009000017945 */ /* 0x000fe20003800200 */
[----:B------:R-:W-:Y:S02]  /*0140*/  IMAD.MOV.U32 R7, RZ, RZ, R2 ;  /* 0x000000ffff077224 */ /* 0x000fe400078e0002 */
[----:B-1----:R-:W-:-:S07]  /*0150*/  IMAD R10, R6, UR4, RZ ;  /* 0x00000004060a7c24 */ /* 0x002fce000f8e02ff */
.L_x_3:
[----:B0-----:R-:W-:-:S06]  /*0160*/  IMAD.WIDE R2, R7, 0x4, R4 ;  /* 0x0000000407027825 */ /* 0x001fcc00078e0204 */
[----:B------:R-:W2:Y:S01]  /*0170*/  LDG.E R2, desc[UR6][R2.64] ;  /* 0x0000000602027981 */ /* 0x000ea2000c1e1900 */
[----:B------:R-:W-:-:S05]  /*0180*/  IMAD.IADD R7, R10, 0x1, R7 ;  /* 0x000000010a077824 */ /* 0x000fca00078e0207 */
[----:B------:R-:W-:Y:S01]  /*0190*/  ISETP.GE.AND P0, PT, R7, UR5, PT ;  /* 0x0000000507007c0c */ /* 0x000fe2000bf06270 */
[----:B--2---:R-:W-:-:S12]  /*01a0*/  IMAD.IADD R9, R2, 0x1, R9 ;  /* 0x0000000102097824 */ /* 0x004fd800078e0209 */
[----:B------:R-:W-:Y:S05]  /*01b0*/  @!P0 BRA `(.L_x_3) ;  /* 0xfffffffc00e88947 */ /* 0x000fea000383ffff */
[----:B------:R-:W-:Y:S05]  /*01c0*/  BSYNC.RECONVERGENT B1 ;  /* 0x0000000000017941 */ /* 0x000fea0003800200 */
.L_x_2:
[----:B------:R0:W-:Y:S02]  /*01d0*/  STS [R0], R9 ;  /* 0x0000000900007388 */ /* 0x0001e40000000800 */
.L_x_1:
[----:B------:R-:W-:Y:S05]  /*01e0*/  BSYNC.RECONVERGENT B0 ;  /* 0x0000000000007941 */ /* 0x000fea0003800200 */
.L_x_0:
[----:B------:R-:W-:Y:S02]  /*01f0*/  ISETP.GE.U32.AND P1, PT, R6, 0x2, PT ;  /* 0x000000020600780c */ /* 0x000fe40003f26070 */
[----:B------:R-:W-:-:S11]  /*0200*/  ISETP.NE.AND P0, PT, R8, RZ, PT ;  /* 0x000000ff0800720c */ /* 0x000fd60003f05270 */
[----:B------:R-:W-:Y:S05]  /*0210*/  @!P1 BRA `(.L_x_4) ;  /* 0x00000000002c9947 */ /* 0x000fea0003800000 */
.L_x_5:
[----:B------:R-:W-:Y:S01]  /*0220*/  BAR.SYNC.DEFER_BLOCKING 0x0 ;  /* 0x0000000000007b1d */ /* 0x000fe20000010000 */
[----:B------:R-:W-:-:S04]  /*0230*/  SHF.R.U32.HI R5, RZ, 0x1, R6 ;  /* 0x00000001ff057819 */ /* 0x000fc80000011606 */
[----:B------:R-:W-:-:S13]  /*0240*/  ISETP.GE.U32.AND P1, PT, R8, R5, PT ;  /* 0x000000050800720c */ /* 0x000fda0003f26070 */
[----:B------:R-:W-:Y:S01]  /*0250*/  @!P1 LEA R2, R5, R0, 0x2 ;  /* 0x0000000005029211 */ /* 0x000fe200078e10ff */
[----:B------:R-:W-:Y:S05]  /*0260*/  @!P1 LDS R3, [R0] ;  /* 0x0000000000039984 */ /* 0x000fea0000000800 */
[----:B------:R-:W1:Y:S02]  /*0270*/  @!P1 LDS R2, [R2] ;  /* 0x0000000002029984 */ /* 0x000e640000000800 */
[----:B-1----:R-:W-:-:S05]  /*0280*/  @!P1 IMAD.IADD R3, R2, 0x1, R3 ;  /* 0x0000000102039824 */ /* 0x002fca00078e0203 */
[----:B------:R1:W-:Y:S01]  /*0290*/  @!P1 STS [R0], R3 ;  /* 0x0000000300009388 */ /* 0x0003e20000000800 */
[----:B------:R-:W-:Y:S02]  /*02a0*/  ISETP.GT.U32.AND P1, PT, R6, 0x3, PT ;  /* 0x000000030600780c */ /* 0x000fe40003f24070 */
[----:B------:R-:W-:-:S11]  /*02b0*/  MOV R6, R5 ;  /* 0x0000000500067202 */ /* 0x000fd60000000f00 */
[----:B-1----:R-:W-:Y:S05]  /*02c0*/  @P1 BRA `(.L_x_5) ;  /* 0xfffffffc00d41947 */ /* 0x002fea000383ffff */
.L_x_4:
[----:B------:R-:W-:Y:S05]  /*02d0*/  @P0 EXIT ;  /* 0x000000000000094d */ /* 0x000fea0003800000 */
[----:B------:R-:W1:Y:S01]  /*02e0*/  S2UR UR5, SR_CgaCtaId ;  /* 0x00000000000579c3 */ /* 0x000e620000008800 */
[----:B------:R-:W-:-:S07]  /*02f0*/  UMOV UR4, 0x400 ;  /* 0x0000040000047882 */ /* 0x000fce0000000000 */
[----:B------:R-:W2:Y:S01]  /*0300*/  LDC.64 R2, c[0x0][0x380] ;  /* 0x0000e000ff027b82 */ /* 0x000ea20000000a00 */
[----:B-1----:R-:W-:-:S09]  /*0310*/  ULEA UR4, UR5, UR4, 0x18 ;  /* 0x0000000405047291 */ /* 0x002fd2000f8ec0ff */
[----:B------:R-:W2:Y:S04]  /*0320*/  LDS R5, [UR4] ;  /* 0x00000004ff057984 */ /* 0x000ea80008000800 */
[----:B--2---:R-:W-:Y:S01]  /*0330*/  REDG.E.ADD.STRONG.GPU desc[UR6][R2.64], R5 ;  /* 0x000000050200798e */ /* 0x004fe2000c12e106 */
[----:B------:R-:W-:Y:S05]  /*0340*/  EXIT ;  /* 0x000000000000794d */ /* 0x000fea0003800000 */
.L_x_6:
[----:B------:R-:W-:-:S00]  /*0350*/  BRA `(.L_x_6) ;  /* 0xfffffffc00fc7947 */ /* 0x000fc0000383ffff */
[----:B------:R-:W-:-:S00]  /*0360*/  NOP ;  /* 0x0000000000007918 */ /* 0x000fc00000000000 */
        /* <DEDUP_REMOVED lines=9> */
.L_x_7:


//--------------------- .nv.shared._Z3sumPiPKii   --------------------------
	.section	.nv.shared._Z3sumPiPKii,"aw",@nobits
	.sectionflags	@""
	.align	4
.nv.shared._Z3sumPiPKii:
	.zero		2048


//--------------------- .nv.shared.reserved.0     --------------------------
	.section	.nv.shared.reserved.0,"aw",@nobits
	.weak		__nv_reservedSMEM_offset_0_alias
	.size		__nv_reservedSMEM_offset_0_alias, 0, 64
	.other		__nv_reservedSMEM_offset_0_alias,@"STO_CUDA_RESERVED_SHARED STV_DEFAULT"
__nv_reservedSMEM_offset_0_alias:
	.zero		0
	.zero		64


//--------------------- .nv.constant0._Z3sumPiPKii --------------------------
	.section	.nv.constant0._Z3sumPiPKii,"a",@progbits
	.sectionflags	@""
	.align	4
.nv.constant0._Z3sumPiPKii:
	.zero		916


//--------------------- SYMBOLS --------------------------

	.type		.nv.reservedSmem.offset0,@object
	.size		.nv.reservedSmem.offset0,0x4
	.type		.nv.reservedSmem.cap,@object
	.size		.nv.reservedSmem.cap,0x4
